	.headerflags	@"EF_CUDA_TEXMODE_UNIFIED EF_CUDA_64BIT_ADDRESS EF_CUDA_ACCELERATORS EF_CUDA_SM90 EF_CUDA_VIRTUAL_SM(EF_CUDA_SM90)"
	.elftype	@"ET_EXEC"


//--------------------- .nv.info                  --------------------------
	.section	.nv.info,"",@"SHT_CUDA_INFO"
	.align	4


	//----- nvinfo : EIATTR_REGCOUNT
	.align		4
        /*0000*/ 	.byte	0x04, 0x2f
        /*0002*/ 	.short	(.L_1 - .L_0)
	.align		4
.L_0:
        /*0004*/ 	.word	index@(triton_poi_fused_convolution_2)
        /*0008*/ 	.word	0x0000001d


	//----- nvinfo : EIATTR_MIN_STACK_SIZE
	.align		4
.L_1:
        /*000c*/ 	.byte	0x04, 0x12
        /*000e*/ 	.short	(.L_3 - .L_2)
	.align		4
.L_2:
        /*0010*/ 	.word	index@(triton_poi_fused_convolution_2)
        /*0014*/ 	.word	0x00000000


	//----- nvinfo : EIATTR_FRAME_SIZE
	.align		4
.L_3:
        /*0018*/ 	.byte	0x04, 0x11
        /*001a*/ 	.short	(.L_5 - .L_4)
	.align		4
.L_4:
        /*001c*/ 	.word	index@(triton_poi_fused_convolution_2)
        /*0020*/ 	.word	0x00000000


	//----- nvinfo : EIATTR_MIN_STACK_SIZE
	.align		4
.L_5:
        /*0024*/ 	.byte	0x04, 0x12
        /*0026*/ 	.short	(.L_7 - .L_6)
	.align		4
.L_6:
        /*0028*/ 	.word	index@(triton_poi_fused_convolution_2)
        /*002c*/ 	.word	0x00000000
.L_7:


//--------------------- .nv.info.triton_poi_fused_convolution_2 --------------------------
	.section	.nv.info.triton_poi_fused_convolution_2,"",@"SHT_CUDA_INFO"
	.sectionflags	@""
	.align	4


	//----- nvinfo : EIATTR_CUDA_API_VERSION
	.align		4
        /*0000*/ 	.byte	0x04, 0x37
        /*0002*/ 	.short	(.L_9 - .L_8)
.L_8:
        /*0004*/ 	.word	0x0000007c


	//----- nvinfo : EIATTR_KPARAM_INFO
	.align		4
.L_9:
        /*0008*/ 	.byte	0x04, 0x17
        /*000a*/ 	.short	(.L_11 - .L_10)
.L_10:
        /*000c*/ 	.word	0x00000000
        /*0010*/ 	.short	0x0004
        /*0012*/ 	.short	0x001c
        /*0014*/ 	.byte	0x00, 0xf0, 0x11, 0x00


	//----- nvinfo : EIATTR_KPARAM_INFO
	.align		4
.L_11:
        /*0018*/ 	.byte	0x04, 0x17
        /*001a*/ 	.short	(.L_13 - .L_12)
.L_12:
        /*001c*/ 	.word	0x00000000
        /*0020*/ 	.short	0x0003
        /*0022*/ 	.short	0x0018
        /*0024*/ 	.byte	0x00, 0xf0, 0x11, 0x00


	//----- nvinfo : EIATTR_KPARAM_INFO
	.align		4
.L_13:
        /*0028*/ 	.byte	0x04, 0x17
        /*002a*/ 	.short	(.L_15 - .L_14)
.L_14:
        /*002c*/ 	.word	0x00000000
        /*0030*/ 	.short	0x0002
        /*0032*/ 	.short	0x0010
        /*0034*/ 	.byte	0x00, 0xf4, 0x21, 0x00


	//----- nvinfo : EIATTR_KPARAM_INFO
	.align		4
.L_15:
        /*0038*/ 	.byte	0x04, 0x17
        /*003a*/ 	.short	(.L_17 - .L_16)
.L_16:
        /*003c*/ 	.word	0x00000000
        /*0040*/ 	.short	0x0001
        /*0042*/ 	.short	0x0008
        /*0044*/ 	.byte	0x00, 0xf4, 0x21, 0x00


	//----- nvinfo : EIATTR_KPARAM_INFO
	.align		4
.L_17:
        /*0048*/ 	.byte	0x04, 0x17
        /*004a*/ 	.short	(.L_19 - .L_18)
.L_18:
        /*004c*/ 	.word	0x00000000
        /*0050*/ 	.short	0x0000
        /*0052*/ 	.short	0x0000
        /*0054*/ 	.byte	0x00, 0xf4, 0x21, 0x00


	//----- nvinfo : EIATTR_SPARSE_MMA_MASK
	.align		4
.L_19:
        /*0058*/ 	.byte	0x03, 0x50
        /*005a*/ 	.short	0x0000


	//----- nvinfo : EIATTR_MAXREG_COUNT
	.align		4
        /*005c*/ 	.byte	0x03, 0x1b
        /*005e*/ 	.short	0x00ff


	//----- nvinfo : EIATTR_EXIT_INSTR_OFFSETS
	.align		4
        /*0060*/ 	.byte	0x04, 0x1c
        /*0062*/ 	.short	(.L_21 - .L_20)


	//   ....[0]....
.L_20:
        /*0064*/ 	.word	0x00000590


	//   ....[1]....
        /*0068*/ 	.word	0x00000610


	//----- nvinfo : EIATTR_REQNTID
	.align		4
.L_21:
        /*006c*/ 	.byte	0x04, 0x10
        /*006e*/ 	.short	(.L_23 - .L_22)
.L_22:
        /*0070*/ 	.word	0x00000080
        /*0074*/ 	.word	0x00000001
        /*0078*/ 	.word	0x00000001


	//----- nvinfo : EIATTR_CBANK_PARAM_SIZE
	.align		4
.L_23:
        /*007c*/ 	.byte	0x03, 0x19
        /*007e*/ 	.short	0x0020


	//----- nvinfo : EIATTR_PARAM_CBANK
	.align		4
        /*0080*/ 	.byte	0x04, 0x0a
        /*0082*/ 	.short	(.L_25 - .L_24)
	.align		4
.L_24:
        /*0084*/ 	.word	index@(.nv.constant0.triton_poi_fused_convolution_2)
        /*0088*/ 	.short	0x0210
        /*008a*/ 	.short	0x0020


	//----- nvinfo : EIATTR_SW_WAR
	.align		4
.L_25:
        /*008c*/ 	.byte	0x04, 0x36
        /*008e*/ 	.short	(.L_27 - .L_26)
.L_26:
        /*0090*/ 	.word	0x00000008
.L_27:


//--------------------- .nv.callgraph             --------------------------
	.section	.nv.callgraph,"",@"SHT_CUDA_CALLGRAPH"
	.align	4
	.sectionentsize	8
	.align		4
        /*0000*/ 	.word	0x00000000
	.align		4
        /*0004*/ 	.word	0xffffffff
	.align		4
        /*0008*/ 	.word	0x00000000
	.align		4
        /*000c*/ 	.word	0xfffffffe
	.align		4
        /*0010*/ 	.word	0x00000000
	.align		4
        /*0014*/ 	.word	0xfffffffd
	.align		4
        /*0018*/ 	.word	0x00000000
	.align		4
        /*001c*/ 	.word	0xfffffffc


//--------------------- .text.triton_poi_fused_convolution_2 --------------------------
	.section	.text.triton_poi_fused_convolution_2,"ax",@progbits
	.sectionflags	@"SHF_BARRIERS=1"
	.align	128
        .global         triton_poi_fused_convolution_2
        .type           triton_poi_fused_convolution_2,@function
        .size           triton_poi_fused_convolution_2,(.L_x_1 - triton_poi_fused_convolution_2)
        .other          triton_poi_fused_convolution_2,@"STO_CUDA_ENTRY STV_DEFAULT"
triton_poi_fused_convolution_2:
.text.triton_poi_fused_convolution_2:
[----:B------:R-:W0:Y:S02]  /*0000*/  LDC R1, c[0x0][0x28] ;  /* 0x00000a00ff017b82 */ /* 0x000e240000000800 */
[----:B------:R-:W1:Y:S01]  /*0010*/  S2R R16, SR_CTAID.Y ;  /* 0x0000000000107919 */ /* 0x000e620000002600 */
[----:B------:R-:W2:Y:S01]  /*0020*/  LDC.64 R8, c[0x0][0x218] ;  /* 0x00008600ff087b82 */ /* 0x000ea20000000a00 */
[----:B------:R-:W-:Y:S01]  /*0030*/  ULDC.64 UR6, c[0x0][0x208] ;  /* 0x0000820000067ab9 */ /* 0x000fe20000000a00 */
[----:B------:R-:W3:Y:S01]  /*0040*/  S2R R0, SR_TID.X ;  /* 0x0000000000007919 */ /* 0x000ee20000002100 */
[----:B------:R-:W4:Y:S05]  /*0050*/  S2R R6, SR_CTAID.X ;  /* 0x0000000000067919 */ /* 0x000f2a0000002500 */
[----:B------:R-:W5:Y:S01]  /*0060*/  LDC.64 R18, c[0x0][0x210] ;  /* 0x00008400ff127b82 */ /* 0x000f620000000a00 */
[----:B-1----:R-:W-:-:S02]  /*0070*/  IMAD.SHL.U32 R16, R16, 0x40, RZ ;  /* 0x0000004010107824 */ /* 0x002fc400078e00ff */
[----:B---3--:R-:W-:Y:S01]  /*0080*/  IMAD.SHL.U32 R3, R0, 0x4, RZ ;  /* 0x0000000400037824 */ /* 0x008fe200078e00ff */
[----:B------:R-:W-:-:S04]  /*0090*/  SHF.R.U32.HI R17, RZ, 0x4, R0 ;  /* 0x00000004ff117819 */ /* 0x000fc80000011600 */
[----:B------:R-:W-:Y:S02]  /*00a0*/  LOP3.LUT R4, R16, 0x3c, R3, 0xf8, !PT ;  /* 0x0000003c10047812 */ /* 0x000fe400078ef803 */
[----:B------:R-:W-:-:S03]  /*00b0*/  SGXT.U32 R17, R17, 0x3 ;  /* 0x000000031111781a */ /* 0x000fc60000000000 */
[----:B------:R-:W-:-:S05]  /*00c0*/  IMAD.HI R2, R4, 0x2aaaaaab, RZ ;  /* 0x2aaaaaab04027827 */ /* 0x000fca00078e02ff */
[----:B------:R-:W-:-:S04]  /*00d0*/  SHF.R.U32.HI R5, RZ, 0x1f, R2 ;  /* 0x0000001fff057819 */ /* 0x000fc80000011602 */
[----:B------:R-:W-:Y:S01]  /*00e0*/  LEA.HI.SX32 R5, R2, R5, 0x19 ;  /* 0x0000000502057211 */ /* 0x000fe200078fcaff */
[----:B----4-:R-:W-:Y:S01]  /*00f0*/  IMAD.SHL.U32 R2, R6, 0x10, RZ ;  /* 0x0000001006027824 */ /* 0x010fe200078e00ff */
[----:B------:R-:W-:-:S03]  /*0100*/  CS2R R6, SRZ ;  /* 0x0000000000067805 */ /* 0x000fc6000001ff00 */
[C---:B------:R-:W-:Y:S01]  /*0110*/  IMAD R12, R5.reuse, -0x300, R4 ;  /* 0xfffffd00050c7824 */ /* 0x040fe200078e0204 */
[----:B------:R-:W-:Y:S02]  /*0120*/  LOP3.LUT R4, R2, R17, RZ, 0xfc, !PT ;  /* 0x0000001102047212 */ /* 0x000fe400078efcff */
[----:B------:R-:W-:Y:S01]  /*0130*/  LOP3.LUT R10, R2, 0x8, R17, 0xfe, !PT ;  /* 0x00000008020a7812 */ /* 0x000fe200078efe11 */
[----:B------:R-:W-:Y:S01]  /*0140*/  IMAD R5, R5, 0x3000, R12 ;  /* 0x0000300005057824 */ /* 0x000fe200078e020c */
[----:B------:R-:W-:Y:S01]  /*0150*/  ISETP.GE.AND P0, PT, R4, 0x10, PT ;  /* 0x000000100400780c */ /* 0x000fe20003f06270 */
[----:B--2---:R-:W-:Y:S01]  /*0160*/  IMAD.WIDE R12, R12, 0x4, R8 ;  /* 0x000000040c0c7825 */ /* 0x004fe200078e0208 */
[----:B------:R-:W-:-:S03]  /*0170*/  ISETP.GE.AND P1, PT, R10, 0x10, PT ;  /* 0x000000100a00780c */ /* 0x000fc60003f26270 */
[----:B------:R-:W-:Y:S01]  /*0180*/  IMAD R21, R4, 0x300, R5 ;  /* 0x0000030004157824 */ /* 0x000fe200078e0205 */
[----:B------:R-:W-:Y:S02]  /*0190*/  CS2R R4, SRZ ;  /* 0x0000000000047805 */ /* 0x000fe4000001ff00 */
[----:B------:R-:W-:Y:S01]  /*01a0*/  CS2R R8, SRZ ;  /* 0x0000000000087805 */ /* 0x000fe2000001ff00 */
[----:B------:R-:W2:Y:S01]  /*01b0*/  LDG.E.EL.128 R12, desc[UR6][R12.64] ;  /* 0x000000060c0c7981 */ /* 0x000ea2000c2e1d00 */
[C---:B------:R-:W-:Y:S02]  /*01c0*/  VIADD R11, R21.reuse, 0x1800 ;  /* 0x00001800150b7836 */ /* 0x040fe40000000000 */
[----:B-----5:R-:W-:-:S04]  /*01d0*/  IMAD.WIDE R20, R21, 0x4, R18 ;  /* 0x0000000415147825 */ /* 0x020fc800078e0212 */
[----:B------:R-:W-:Y:S01]  /*01e0*/  IMAD.WIDE R18, R11, 0x4, R18 ;  /* 0x000000040b127825 */ /* 0x000fe200078e0212 */
[----:B------:R-:W-:Y:S01]  /*01f0*/  CS2R R10, SRZ ;  /* 0x00000000000a7805 */ /* 0x000fe2000001ff00 */
[----:B------:R1:W2:Y:S05]  /*0200*/  @!P0 LDG.E.EL.128 R4, desc[UR6][R20.64] ;  /* 0x0000000614048981 */ /* 0x0002aa000c2e1d00 */
[----:B------:R3:W4:Y:S01]  /*0210*/  @!P1 LDG.E.EL.128 R8, desc[UR6][R18.64] ;  /* 0x0000000612089981 */ /* 0x000722000c2e1d00 */
[----:B------:R-:W5:Y:S01]  /*0220*/  S2UR UR5, SR_CgaCtaId ;  /* 0x00000000000579c3 */ /* 0x000f620000008800 */
[----:B------:R-:W-:Y:S01]  /*0230*/  IMAD.SHL.U32 R22, R0, 0x40, RZ ;  /* 0x0000004000167824 */ /* 0x000fe200078e00ff */
[----:B------:R-:W-:-:S04]  /*0240*/  UMOV UR4, 0x400 ;  /* 0x0000040000047882 */ /* 0x000fc80000000000 */
[----:B------:R-:W-:-:S04]  /*0250*/  LOP3.LUT R22, R22, 0x3c0, RZ, 0xc0, !PT ;  /* 0x000003c016167812 */ /* 0x000fc800078ec0ff */
[C---:B------:R-:W-:Y:S02]  /*0260*/  LOP3.LUT R23, R22.reuse, R17, RZ, 0xfc, !PT ;  /* 0x0000001116177212 */ /* 0x040fe400078efcff */
[C---:B-1----:R-:W-:Y:S02]  /*0270*/  LOP3.LUT R20, R22.reuse, 0x10, RZ, 0xfc, !PT ;  /* 0x0000001016147812 */ /* 0x042fe400078efcff */
[C---:B------:R-:W-:Y:S02]  /*0280*/  LOP3.LUT R24, R22.reuse, 0x20, RZ, 0xfc, !PT ;  /* 0x0000002016187812 */ /* 0x040fe400078efcff */
[C---:B------:R-:W-:Y:S02]  /*0290*/  LOP3.LUT R26, R22.reuse, 0x30, RZ, 0xfc, !PT ;  /* 0x00000030161a7812 */ /* 0x040fe400078efcff */
[-C--:B------:R-:W-:Y:S02]  /*02a0*/  LEA.HI R17, R22, R23.reuse, RZ, 0x1c ;  /* 0x0000001716117211 */ /* 0x080fe400078fe0ff */
[-C--:B------:R-:W-:Y:S01]  /*02b0*/  LEA.HI R20, R20, R23.reuse, RZ, 0x1c ;  /* 0x0000001714147211 */ /* 0x080fe200078fe0ff */
[----:B-----5:R-:W-:Y:S01]  /*02c0*/  UPRMT UR4, UR5, 0x654, UR4 ;  /* 0x0000065405047896 */ /* 0x020fe20008000004 */
[----:B------:R-:W-:-:S02]  /*02d0*/  LEA.HI R21, R24, R23, RZ, 0x1c ;  /* 0x0000001718157211 */ /* 0x000fc400078fe0ff */
[----:B---3--:R-:W-:-:S03]  /*02e0*/  LEA.HI R18, R26, R23, RZ, 0x1c ;  /* 0x000000171a127211 */ /* 0x008fc600078fe0ff */
[----:B------:R-:W-:Y:S02]  /*02f0*/  LEA R17, R17, UR4, 0x2 ;  /* 0x0000000411117c11 */ /* 0x000fe4000f8e10ff */
[----:B------:R-:W-:Y:S02]  /*0300*/  LEA R20, R20, UR4, 0x2 ;  /* 0x0000000414147c11 */ /* 0x000fe4000f8e10ff */
[----:B------:R-:W-:Y:S02]  /*0310*/  LEA R21, R21, UR4, 0x2 ;  /* 0x0000000415157c11 */ /* 0x000fe4000f8e10ff */
[----:B------:R-:W-:Y:S02]  /*0320*/  LEA R18, R18, UR4, 0x2 ;  /* 0x0000000412127c11 */ /* 0x000fe4000f8e10ff */
[----:B------:R-:W-:-:S04]  /*0330*/  LOP3.LUT R2, R2, 0xc, R3, 0xf8, !PT ;  /* 0x0000000c02027812 */ /* 0x000fc800078ef803 */
[----:B------:R-:W-:Y:S01]  /*0340*/  ISETP.GE.AND P0, PT, R2, 0x10, PT ;  /* 0x000000100200780c */ /* 0x000fe20003f06270 */
[----:B--2---:R-:W-:Y:S01]  /*0350*/  FADD R4, R12, R4 ;  /* 0x000000040c047221 */ /* 0x004fe20000000000 */
[----:B------:R-:W-:Y:S01]  /*0360*/  FADD R5, R13, R5 ;  /* 0x000000050d057221 */ /* 0x000fe20000000000 */
[----:B------:R-:W-:Y:S01]  /*0370*/  FADD R19, R14, R6 ;  /* 0x000000060e137221 */ /* 0x000fe20000000000 */
[----:B------:R-:W-:Y:S01]  /*0380*/  FADD R22, R15, R7 ;  /* 0x000000070f167221 */ /* 0x000fe20000000000 */
[----:B----4-:R-:W-:Y:S01]  /*0390*/  FADD R12, R12, R8 ;  /* 0x000000080c0c7221 */ /* 0x010fe20000000000 */
[----:B------:R-:W-:Y:S01]  /*03a0*/  FADD R13, R13, R9 ;  /* 0x000000090d0d7221 */ /* 0x000fe20000000000 */
[----:B------:R-:W-:Y:S01]  /*03b0*/  STS [R17], R4 ;  /* 0x0000000411007388 */ /* 0x000fe20000000800 */
[----:B------:R-:W-:Y:S01]  /*03c0*/  FADD R14, R14, R10 ;  /* 0x0000000a0e0e7221 */ /* 0x000fe20000000000 */
[----:B------:R-:W-:Y:S02]  /*03d0*/  FADD R15, R15, R11 ;  /* 0x0000000b0f0f7221 */ /* 0x000fe40000000000 */
[----:B------:R-:W-:Y:S01]  /*03e0*/  STS [R20+0x40], R5 ;  /* 0x0000400514007388 */ /* 0x000fe20000000800 */
[----:B------:R-:W-:Y:S01]  /*03f0*/  SHF.R.U32.HI R7, RZ, 0x4, R3 ;  /* 0x00000004ff077819 */ /* 0x000fe20000011603 */
[----:B------:R-:W1:Y:S02]  /*0400*/  LDC.64 R10, c[0x0][0x220] ;  /* 0x00008800ff0a7b82 */ /* 0x000e640000000a00 */
[----:B------:R-:W-:Y:S04]  /*0410*/  STS [R21+0x80], R19 ;  /* 0x0000801315007388 */ /* 0x000fe80000000800 */
[----:B------:R-:W-:Y:S04]  /*0420*/  STS [R18+0xc0], R22 ;  /* 0x0000c01612007388 */ /* 0x000fe80000000800 */
[----:B------:R-:W-:Y:S04]  /*0430*/  STS [R17+0x20], R12 ;  /* 0x0000200c11007388 */ /* 0x000fe80000000800 */
[----:B------:R-:W-:Y:S04]  /*0440*/  STS [R20+0x60], R13 ;  /* 0x0000600d14007388 */ /* 0x000fe80000000800 */
[----:B------:R-:W-:Y:S04]  /*0450*/  STS [R21+0xa0], R14 ;  /* 0x0000a00e15007388 */ /* 0x000fe80000000800 */
[----:B------:R-:W-:Y:S01]  /*0460*/  STS [R18+0xe0], R15 ;  /* 0x0000e00f12007388 */ /* 0x000fe20000000800 */
[----:B------:R-:W-:-:S02]  /*0470*/  LOP3.LUT R8, R3, 0x1fc, RZ, 0xc0, !PT ;  /* 0x000001fc03087812 */ /* 0x000fc400078ec0ff */
[----:B------:R-:W-:-:S05]  /*0480*/  SGXT.U32 R7, R7, 0x5 ;  /* 0x000000050707781a */ /* 0x000fca0000000000 */
[----:B------:R-:W-:-:S05]  /*0490*/  IMAD.IADD R7, R8, 0x1, R7 ;  /* 0x0000000108077824 */ /* 0x000fca00078e0207 */
[----:B------:R-:W-:Y:S01]  /*04a0*/  LEA R23, R7, UR4, 0x2 ;  /* 0x0000000407177c11 */ /* 0x000fe2000f8e10ff */
[----:B------:R-:W-:Y:S01]  /*04b0*/  BAR.SYNC.DEFER_BLOCKING 0x0 ;  /* 0x0000000000007b1d */ /* 0x000fe20000010000 */
[----:B------:R-:W-:-:S05]  /*04c0*/  SHF.R.U32.HI R9, RZ, 0x2, R0 ;  /* 0x00000002ff097819 */ /* 0x000fca0000011600 */
[----:B------:R-:W-:Y:S04]  /*04d0*/  LDS R4, [R23] ;  /* 0x0000000017047984 */ /* 0x000fe80000000800 */
[----:B------:R-:W-:Y:S04]  /*04e0*/  LDS R5, [R23+0x4] ;  /* 0x0000040017057984 */ /* 0x000fe80000000800 */
[----:B------:R-:W-:Y:S04]  /*04f0*/  LDS R6, [R23+0x8] ;  /* 0x0000080017067984 */ /* 0x000fe80000000800 */
[----:B------:R-:W2:Y:S01]  /*0500*/  LDS R7, [R23+0xc] ;  /* 0x00000c0017077984 */ /* 0x000ea20000000800 */
[----:B------:R-:W-:-:S04]  /*0510*/  SGXT.U32 R9, R9, 0x5 ;  /* 0x000000050909781a */ /* 0x000fc80000000000 */
[----:B------:R-:W-:Y:S02]  /*0520*/  LOP3.LUT R9, R16, R9, RZ, 0xfc, !PT ;  /* 0x0000000910097212 */ /* 0x000fe400078efcff */
[----:B------:R-:W-:-:S03]  /*0530*/  LOP3.LUT R3, R8, 0x200, RZ, 0xfc, !PT ;  /* 0x0000020008037812 */ /* 0x000fc600078efcff */
[----:B------:R-:W-:Y:S01]  /*0540*/  IMAD R9, R9, 0x10, R2 ;  /* 0x0000001009097824 */ /* 0x000fe200078e0202 */
[----:B------:R-:W-:-:S03]  /*0550*/  LEA.HI R8, R3, R8, RZ, 0x1c ;  /* 0x0000000803087211 */ /* 0x000fc600078fe0ff */
[----:B-1----:R-:W-:Y:S01]  /*0560*/  IMAD.WIDE R2, R9, 0x4, R10 ;  /* 0x0000000409027825 */ /* 0x002fe200078e020a */
[----:B------:R-:W-:-:S04]  /*0570*/  LEA R8, R8, UR4, 0x2 ;  /* 0x0000000408087c11 */ /* 0x000fc8000f8e10ff */
[----:B--2---:R1:W-:Y:S01]  /*0580*/  @!P0 STG.E.128 desc[UR6][R2.64], R4 ;  /* 0x0000000402008986 */ /* 0x0043e2000c101d06 */
[----:B------:R-:W-:Y:S05]  /*0590*/  @P0 EXIT ;  /* 0x000000000000094d */ /* 0x000fea0003800000 */
[----:B-1----:R-:W-:Y:S01]  /*05a0*/  LDS R4, [R8+0x800] ;  /* 0x0008000008047984 */ /* 0x002fe20000000800 */
[----:B------:R-:W-:-:S03]  /*05b0*/  VIADD R9, R9, 0x200 ;  /* 0x0000020009097836 */ /* 0x000fc60000000000 */
[----:B------:R-:W-:Y:S01]  /*05c0*/  LDS R5, [R8+0x804] ;  /* 0x0008040008057984 */ /* 0x000fe20000000800 */
[----:B------:R-:W-:-:S03]  /*05d0*/  IMAD.WIDE R10, R9, 0x4, R10 ;  /* 0x00000004090a7825 */ /* 0x000fc600078e020a */
[----:B------:R-:W-:Y:S04]  /*05e0*/  LDS R6, [R8+0x808] ;  /* 0x0008080008067984 */ /* 0x000fe80000000800 */
[----:B------:R-:W0:Y:S04]  /*05f0*/  LDS R7, [R8+0x80c] ;  /* 0x00080c0008077984 */ /* 0x000e280000000800 */
[----:B0-----:R-:W-:Y:S01]  /*0600*/  STG.E.128 desc[UR6][R10.64], R4 ;  /* 0x000000040a007986 */ /* 0x001fe2000c101d06 */
[----:B------:R-:W-:Y:S05]  /*0610*/  EXIT ;  /* 0x000000000000794d */ /* 0x000fea0003800000 */
.L_x_0:
[----:B------:R-:W-:-:S00]  /*0620*/  BRA `(.L_x_0) ;  /* 0xfffffffc00fc7947 */ /* 0x000fc0000383ffff */
[----:B------:R-:W-:-:S00]  /*0630*/  NOP ;  /* 0x0000000000007918 */ /* 0x000fc00000000000 */
        /* <DEDUP_REMOVED lines=12> */
.L_x_1:


//--------------------- .nv.shared.triton_poi_fused_convolution_2 --------------------------
	.section	.nv.shared.triton_poi_fused_convolution_2,"aw",@nobits
	.sectionflags	@""
	.align	16
	.zero		1024


//--------------------- .nv.constant0.triton_poi_fused_convolution_2 --------------------------
	.section	.nv.constant0.triton_poi_fused_convolution_2,"a",@progbits
	.sectionflags	@""
	.align	4
.nv.constant0.triton_poi_fused_convolution_2:
	.zero		560
